//
// Generated by NVIDIA NVVM Compiler
//
// Compiler Build ID: CL-36424714
// Cuda compilation tools, release 13.0, V13.0.88
// Based on NVVM 20.0.0
//

.version 9.0
.target sm_100
.address_size 64

	// .globl	_Z7k_meansiP7point_tS0_Pi

.visible .entry _Z7k_meansiP7point_tS0_Pi(
	.param .u32 _Z7k_meansiP7point_tS0_Pi_param_0,
	.param .u64 .ptr .align 1 _Z7k_meansiP7point_tS0_Pi_param_1,
	.param .u64 .ptr .align 1 _Z7k_meansiP7point_tS0_Pi_param_2,
	.param .u64 .ptr .align 1 _Z7k_meansiP7point_tS0_Pi_param_3
)
{
	.local .align 16 .b8 	__local_depot0[2000];
	.reg .b64 	%SP;
	.reg .b64 	%SPL;
	.reg .pred 	%p<12>;
	.reg .b32 	%r<22>;
	.reg .b64 	%rd<34>;
	.reg .b64 	%fd<67>;

	mov.u64 	%SPL, __local_depot0;
	ld.param.u32 	%r7, [_Z7k_meansiP7point_tS0_Pi_param_0];
	ld.param.u64 	%rd10, [_Z7k_meansiP7point_tS0_Pi_param_1];
	ld.param.u64 	%rd12, [_Z7k_meansiP7point_tS0_Pi_param_2];
	ld.param.u64 	%rd11, [_Z7k_meansiP7point_tS0_Pi_param_3];
	cvta.to.global.u64 	%rd1, %rd12;
	add.u64 	%rd2, %SPL, 0;
	add.u64 	%rd3, %SPL, 400;
	add.u64 	%rd4, %SPL, 1200;
	mov.u32 	%r8, %ntid.x;
	mov.u32 	%r9, %ctaid.x;
	mov.u32 	%r10, %tid.x;
	mad.lo.s32 	%r1, %r8, %r9, %r10;
	setp.lt.s32 	%p1, %r7, 1;
	@%p1 bra 	$L__BB0_19;
	cvta.to.global.u64 	%rd16, %rd10;
	cvta.to.global.u64 	%rd17, %rd11;
	mul.wide.s32 	%rd18, %r1, 16;
	add.s64 	%rd5, %rd16, %rd18;
	mul.wide.s32 	%rd19, %r1, 4;
	add.s64 	%rd6, %rd17, %rd19;
	add.s64 	%rd7, %rd2, %rd19;
	mul.wide.s32 	%rd20, %r1, 8;
	add.s64 	%rd8, %rd3, %rd20;
	mov.b32 	%r20, 0;
$L__BB0_2:
	setp.gt.s32 	%p2, %r1, 99999;
	@%p2 bra 	$L__BB0_18;
	mov.f64 	%fd59, 0d7FEFFFFFFFFFFFFF;
	mov.b32 	%r21, 0;
$L__BB0_4:
	ld.global.f64 	%fd61, [%rd5];
	mul.wide.u32 	%rd21, %r21, 16;
	add.s64 	%rd9, %rd1, %rd21;
	ld.global.f64 	%fd25, [%rd9];
	sub.f64 	%fd26, %fd61, %fd25;
	ld.global.f64 	%fd60, [%rd5+8];
	ld.global.f64 	%fd27, [%rd9+8];
	sub.f64 	%fd28, %fd60, %fd27;
	mul.f64 	%fd29, %fd28, %fd28;
	fma.rn.f64 	%fd4, %fd26, %fd26, %fd29;
	setp.geu.f64 	%p3, %fd4, %fd59;
	@%p3 bra 	$L__BB0_6;
	st.global.u32 	[%rd6], %r21;
	ld.global.f64 	%fd61, [%rd5];
	ld.global.f64 	%fd60, [%rd5+8];
	mov.f64 	%fd59, %fd4;
$L__BB0_6:
	ld.global.f64 	%fd30, [%rd9+16];
	sub.f64 	%fd31, %fd61, %fd30;
	ld.global.f64 	%fd32, [%rd9+24];
	sub.f64 	%fd33, %fd60, %fd32;
	mul.f64 	%fd34, %fd33, %fd33;
	fma.rn.f64 	%fd10, %fd31, %fd31, %fd34;
	setp.geu.f64 	%p4, %fd10, %fd59;
	@%p4 bra 	$L__BB0_8;
	add.s32 	%r13, %r21, 1;
	st.global.u32 	[%rd6], %r13;
	ld.global.f64 	%fd61, [%rd5];
	ld.global.f64 	%fd60, [%rd5+8];
	mov.f64 	%fd59, %fd10;
$L__BB0_8:
	ld.global.f64 	%fd35, [%rd9+32];
	sub.f64 	%fd36, %fd61, %fd35;
	ld.global.f64 	%fd37, [%rd9+40];
	sub.f64 	%fd38, %fd60, %fd37;
	mul.f64 	%fd39, %fd38, %fd38;
	fma.rn.f64 	%fd16, %fd36, %fd36, %fd39;
	setp.geu.f64 	%p5, %fd16, %fd59;
	@%p5 bra 	$L__BB0_10;
	add.s32 	%r14, %r21, 2;
	st.global.u32 	[%rd6], %r14;
	ld.global.f64 	%fd61, [%rd5];
	ld.global.f64 	%fd60, [%rd5+8];
	mov.f64 	%fd59, %fd16;
$L__BB0_10:
	ld.global.f64 	%fd40, [%rd9+48];
	sub.f64 	%fd41, %fd61, %fd40;
	ld.global.f64 	%fd42, [%rd9+56];
	sub.f64 	%fd43, %fd60, %fd42;
	mul.f64 	%fd44, %fd43, %fd43;
	fma.rn.f64 	%fd22, %fd41, %fd41, %fd44;
	setp.geu.f64 	%p6, %fd22, %fd59;
	@%p6 bra 	$L__BB0_12;
	add.s32 	%r15, %r21, 3;
	st.global.u32 	[%rd6], %r15;
	mov.f64 	%fd59, %fd22;
$L__BB0_12:
	add.s32 	%r21, %r21, 4;
	setp.ne.s32 	%p7, %r21, 100;
	@%p7 bra 	$L__BB0_4;
	setp.gt.s32 	%p8, %r1, 99;
	@%p8 bra 	$L__BB0_15;
	mov.b32 	%r16, 0;
	st.local.u32 	[%rd7], %r16;
	mov.b64 	%rd22, 0;
	st.local.u64 	[%rd8], %rd22;
	mul.wide.s32 	%rd23, %r1, 8;
	add.s64 	%rd24, %rd4, %rd23;
	st.local.u64 	[%rd24], %rd22;
$L__BB0_15:
	setp.gt.s32 	%p9, %r1, 99;
	ld.global.f64 	%fd45, [%rd5];
	ld.global.u32 	%r17, [%rd6];
	mul.wide.s32 	%rd25, %r17, 8;
	add.s64 	%rd26, %rd3, %rd25;
	ld.local.f64 	%fd46, [%rd26];
	add.f64 	%fd47, %fd45, %fd46;
	st.local.f64 	[%rd26], %fd47;
	ld.global.f64 	%fd48, [%rd5+8];
	add.s64 	%rd27, %rd4, %rd25;
	ld.local.f64 	%fd49, [%rd27];
	add.f64 	%fd50, %fd48, %fd49;
	st.local.f64 	[%rd27], %fd50;
	mul.wide.s32 	%rd28, %r17, 4;
	add.s64 	%rd29, %rd2, %rd28;
	ld.local.u32 	%r18, [%rd29];
	add.s32 	%r19, %r18, 1;
	st.local.u32 	[%rd29], %r19;
	@%p9 bra 	$L__BB0_18;
	ld.local.u32 	%r5, [%rd7];
	setp.eq.s32 	%p10, %r5, 0;
	@%p10 bra 	$L__BB0_18;
	ld.local.f64 	%fd51, [%rd8];
	cvt.rn.f64.s32 	%fd52, %r5;
	div.rn.f64 	%fd53, %fd51, %fd52;
	mul.wide.s32 	%rd30, %r1, 16;
	add.s64 	%rd31, %rd1, %rd30;
	st.global.f64 	[%rd31], %fd53;
	mul.wide.s32 	%rd32, %r1, 8;
	add.s64 	%rd33, %rd4, %rd32;
	ld.local.f64 	%fd54, [%rd33];
	div.rn.f64 	%fd55, %fd54, %fd52;
	st.global.f64 	[%rd31+8], %fd55;
$L__BB0_18:
	add.s32 	%r20, %r20, 1;
	setp.ne.s32 	%p11, %r20, %r7;
	@%p11 bra 	$L__BB0_2;
$L__BB0_19:
	ret;

}


// ===== COMPILED SASS (sm_100) =====

	.target	sm_100

	.elftype	@"ET_EXEC"


//--------------------- .note.nv.tkinfo           --------------------------
	.section	.note.nv.tkinfo,"",@"SHT_NOTE"
	.sectionflags	@"SHF_NOTE_NV_TKINFO"
	.tkinfo
        /*0018*/ 	.word	0x00000002
        /*0030*/ 	.string	""
        /*0030*/ 	.string	"ptxas"
        /*0030*/ 	.string	"Cuda compilation tools, release 13.0, V13.0.88"
        /*0030*/ 	.string	"Build cuda_13.0.r13.0/compiler.36424714_0"
        /*0030*/ 	.string	"-arch sm_100 -m 64 "



//--------------------- .note.nv.cuinfo           --------------------------
	.section	.note.nv.cuinfo,"",@"SHT_NOTE"
	.sectionflags	@"SHF_NOTE_NV_CUINFO"
        /*0018*/ 	.short	0x0002
        /*001a*/ 	.short	0x0064
        /*001c*/ 	.short	0x0082
	.zero		2


//--------------------- .nv.info                  --------------------------
	.section	.nv.info,"",@"SHT_CUDA_INFO"
	.align	4


	//----- nvinfo : EIATTR_REGCOUNT
	.align		4
        /*0000*/ 	.byte	0x04, 0x2f
        /*0002*/ 	.short	(.L_1 - .L_0)
	.align		4
.L_0:
        /*0004*/ 	.word	index@(_Z7k_meansiP7point_tS0_Pi)
        /*0008*/ 	.word	0x00000022


	//----- nvinfo : EIATTR_FRAME_SIZE
	.align		4
.L_1:
        /*000c*/ 	.byte	0x04, 0x11
        /*000e*/ 	.short	(.L_3 - .L_2)
	.align		4
.L_2:
        /*0010*/ 	.word	index@($__internal_0_$__cuda_sm20_div_rn_f64_full)
        /*0014*/ 	.word	0x000007d0


	//----- nvinfo : EIATTR_FRAME_SIZE
	.align		4
.L_3:
        /*0018*/ 	.byte	0x04, 0x11
        /*001a*/ 	.short	(.L_5 - .L_4)
	.align		4
.L_4:
        /*001c*/ 	.word	index@(_Z7k_meansiP7point_tS0_Pi)
        /*0020*/ 	.word	0x000007d0


	//----- nvinfo : EIATTR_MIN_STACK_SIZE
	.align		4
.L_5:
        /*0024*/ 	.byte	0x04, 0x12
        /*0026*/ 	.short	(.L_7 - .L_6)
	.align		4
.L_6:
        /*0028*/ 	.word	index@(_Z7k_meansiP7point_tS0_Pi)
        /*002c*/ 	.word	0x000007d0
.L_7:


//--------------------- .nv.compat                --------------------------
	.section	.nv.compat,"",@"SHT_CUDA_COMPAT_INFO"
	.align	4
        /*0000*/ 	.byte	0x02, 0x09, 0x00, 0x00, 0x02, 0x02, 0x01, 0x00, 0x02, 0x05, 0x05, 0x00, 0x03, 0x07, 0x01, 0x01
        /*0010*/ 	.byte	0x02, 0x03, 0x00, 0x00, 0x02, 0x06, 0x01, 0x00, 0x04, 0x0b, 0x08, 0x00, 0x01, 0x00, 0x00, 0x00
        /*0020*/ 	.byte	0x00, 0x00, 0x00, 0x00


//--------------------- .nv.info._Z7k_meansiP7point_tS0_Pi --------------------------
	.section	.nv.info._Z7k_meansiP7point_tS0_Pi,"",@"SHT_CUDA_INFO"
	.sectionflags	@""
	.align	4


	//----- nvinfo : EIATTR_CUDA_API_VERSION
	.align		4
        /*0000*/ 	.byte	0x04, 0x37
        /*0002*/ 	.short	(.L_9 - .L_8)
.L_8:
        /*0004*/ 	.word	0x00000082


	//----- nvinfo : EIATTR_KPARAM_INFO
	.align		4
.L_9:
        /*0008*/ 	.byte	0x04, 0x17
        /*000a*/ 	.short	(.L_11 - .L_10)
.L_10:
        /*000c*/ 	.word	0x00000000
        /*0010*/ 	.short	0x0003
        /*0012*/ 	.short	0x0018
        /*0014*/ 	.byte	0x00, 0xf5, 0x21, 0x00


	//----- nvinfo : EIATTR_KPARAM_INFO
	.align		4
.L_11:
        /*0018*/ 	.byte	0x04, 0x17
        /*001a*/ 	.short	(.L_13 - .L_12)
.L_12:
        /*001c*/ 	.word	0x00000000
        /*0020*/ 	.short	0x0002
        /*0022*/ 	.short	0x0010
        /*0024*/ 	.byte	0x00, 0xf5, 0x21, 0x00


	//----- nvinfo : EIATTR_KPARAM_INFO
	.align		4
.L_13:
        /*0028*/ 	.byte	0x04, 0x17
        /*002a*/ 	.short	(.L_15 - .L_14)
.L_14:
        /*002c*/ 	.word	0x00000000
        /*0030*/ 	.short	0x0001
        /*0032*/ 	.short	0x0008
        /*0034*/ 	.byte	0x00, 0xf5, 0x21, 0x00


	//----- nvinfo : EIATTR_KPARAM_INFO
	.align		4
.L_15:
        /*0038*/ 	.byte	0x04, 0x17
        /*003a*/ 	.short	(.L_17 - .L_16)
.L_16:
        /*003c*/ 	.word	0x00000000
        /*0040*/ 	.short	0x0000
        /*0042*/ 	.short	0x0000
        /*0044*/ 	.byte	0x00, 0xf0, 0x11, 0x00


	//----- nvinfo : EIATTR_SPARSE_MMA_MASK
	.align		4
.L_17:
        /*0048*/ 	.byte	0x03, 0x50
        /*004a*/ 	.short	0x0000


	//----- nvinfo : EIATTR_MAXREG_COUNT
	.align		4
        /*004c*/ 	.byte	0x03, 0x1b
        /*004e*/ 	.short	0x00ff


	//----- nvinfo : EIATTR_MERCURY_ISA_VERSION
	.align		4
        /*0050*/ 	.byte	0x03, 0x5f
        /*0052*/ 	.short	0x0101


	//----- nvinfo : EIATTR_VRC_CTA_INIT_COUNT
	.align		4
        /*0054*/ 	.byte	0x02, 0x4a
	.zero		1
	.zero		1


	//----- nvinfo : EIATTR_EXIT_INSTR_OFFSETS
	.align		4
        /*0058*/ 	.byte	0x04, 0x1c
        /*005a*/ 	.short	(.L_19 - .L_18)


	//   ....[0]....
.L_18:
        /*005c*/ 	.word	0x00000070


	//   ....[1]....
        /*0060*/ 	.word	0x00000a30


	//----- nvinfo : EIATTR_CRS_STACK_SIZE
	.align		4
.L_19:
        /*0064*/ 	.byte	0x04, 0x1e
        /*0066*/ 	.short	(.L_21 - .L_20)
.L_20:
        /*0068*/ 	.word	0x00000000


	//----- nvinfo : EIATTR_CBANK_PARAM_SIZE
	.align		4
.L_21:
        /*006c*/ 	.byte	0x03, 0x19
        /*006e*/ 	.short	0x0020


	//----- nvinfo : EIATTR_PARAM_CBANK
	.align		4
        /*0070*/ 	.byte	0x04, 0x0a
        /*0072*/ 	.short	(.L_23 - .L_22)
	.align		4
.L_22:
        /*0074*/ 	.word	index@(.nv.constant0._Z7k_meansiP7point_tS0_Pi)
        /*0078*/ 	.short	0x0380
        /*007a*/ 	.short	0x0020


	//----- nvinfo : EIATTR_SW_WAR
	.align		4
.L_23:
        /*007c*/ 	.byte	0x04, 0x36
        /*007e*/ 	.short	(.L_25 - .L_24)
.L_24:
        /*0080*/ 	.word	0x00000008
.L_25:


//--------------------- .nv.callgraph             --------------------------
	.section	.nv.callgraph,"",@"SHT_CUDA_CALLGRAPH"
	.align	4
	.sectionentsize	8
	.align		4
        /*0000*/ 	.word	0x00000000
	.align		4
        /*0004*/ 	.word	0xffffffff
	.align		4
        /*0008*/ 	.word	0x00000000
	.align		4
        /*000c*/ 	.word	0xfffffffe
	.align		4
        /*0010*/ 	.word	0x00000000
	.align		4
        /*0014*/ 	.word	0xfffffffd
	.align		4
        /*0018*/ 	.word	0x00000000
	.align		4
        /*001c*/ 	.word	0xfffffffc


//--------------------- .text._Z7k_meansiP7point_tS0_Pi --------------------------
	.section	.text._Z7k_meansiP7point_tS0_Pi,"ax",@progbits
	.align	128
        .global         _Z7k_meansiP7point_tS0_Pi
        .type           _Z7k_meansiP7point_tS0_Pi,@function
        .size           _Z7k_meansiP7point_tS0_Pi,(.L_x_14 - _Z7k_meansiP7point_tS0_Pi)
        .other          _Z7k_meansiP7point_tS0_Pi,@"STO_CUDA_ENTRY STV_DEFAULT"
_Z7k_meansiP7point_tS0_Pi:
.text._Z7k_meansiP7point_tS0_Pi:
[----:B------:R-:W0:Y:S08]  /*0000*/  LDC R1, c[0x0][0x37c] ;  /* 0x0000df00ff017b82 */ /* 0x000e300000000800 */
[----:B------:R-:W1:Y:S01]  /*0010*/  LDC R0, c[0x0][0x380] ;  /* 0x0000e000ff007b82 */ /* 0x000e620000000800 */
[----:B------:R-:W2:Y:S01]  /*0020*/  S2R R24, SR_CTAID.X ;  /* 0x0000000000187919 */ /* 0x000ea20000002500 */
[----:B------:R-:W3:Y:S01]  /*0030*/  LDCU UR4, c[0x0][0x360] ;  /* 0x00006c00ff0477ac */ /* 0x000ee20008000800 */
[----:B0-----:R-:W-:Y:S01]  /*0040*/  VIADD R1, R1, 0xfffff830 ;  /* 0xfffff83001017836 */ /* 0x001fe20000000000 */
[----:B------:R-:W0:Y:S01]  /*0050*/  S2R R3, SR_TID.X ;  /* 0x0000000000037919 */ /* 0x000e220000002100 */
[----:B-1----:R-:W-:-:S13]  /*0060*/  ISETP.GE.AND P0, PT, R0, 0x1, PT ;  /* 0x000000010000780c */ /* 0x002fda0003f06270 */
[----:B--23--:R-:W-:Y:S05]  /*0070*/  @!P0 EXIT ;  /* 0x000000000000894d */ /* 0x00cfea0003800000 */
[----:B------:R-:W1:Y:S01]  /*0080*/  LDC.64 R30, c[0x0][0x388] ;  /* 0x0000e200ff1e7b82 */ /* 0x000e620000000a00 */
[----:B0-----:R-:W-:Y:S01]  /*0090*/  IMAD R24, R24, UR4, R3 ;  /* 0x0000000418187c24 */ /* 0x001fe2000f8e0203 */
[----:B------:R-:W0:Y:S01]  /*00a0*/  LDCU.64 UR6, c[0x0][0x358] ;  /* 0x00006b00ff0677ac */ /* 0x000e220008000a00 */
[C---:B------:R-:W-:Y:S02]  /*00b0*/  VIADD R7, R1.reuse, 0x190 ;  /* 0x0000019001077836 */ /* 0x040fe40000000000 */
[----:B------:R-:W-:Y:S01]  /*00c0*/  VIADD R3, R1, 0x4b0 ;  /* 0x000004b001037836 */ /* 0x000fe20000000000 */
[----:B------:R-:W-:Y:S01]  /*00d0*/  UMOV UR4, URZ ;  /* 0x000000ff00047c82 */ /* 0x000fe20008000000 */
[C---:B------:R-:W-:Y:S01]  /*00e0*/  IMAD R2, R24.reuse, 0x8, R7 ;  /* 0x0000000818027824 */ /* 0x040fe200078e0207 */
[----:B------:R-:W2:Y:S01]  /*00f0*/  LDC.64 R4, c[0x0][0x398] ;  /* 0x0000e600ff047b82 */ /* 0x000ea20000000a00 */
[C---:B------:R-:W-:Y:S02]  /*0100*/  IMAD R0, R24.reuse, 0x4, R1 ;  /* 0x0000000418007824 */ /* 0x040fe400078e0201 */
[----:B-1----:R-:W-:-:S04]  /*0110*/  IMAD.WIDE R30, R24, 0x10, R30 ;  /* 0x00000010181e7825 */ /* 0x002fc800078e021e */
[----:B0-2---:R-:W-:-:S07]  /*0120*/  IMAD.WIDE R4, R24, 0x4, R4 ;  /* 0x0000000418047825 */ /* 0x005fce00078e0204 */
.L_x_7:
[----:B0-----:R-:W0:Y:S01]  /*0130*/  LDCU UR5, c[0x0][0x380] ;  /* 0x00007000ff0577ac */ /* 0x001e220008000800 */
[----:B------:R-:W-:Y:S01]  /*0140*/  ISETP.GT.AND P0, PT, R24, 0x1869f, PT ;  /* 0x0001869f1800780c */ /* 0x000fe20003f04270 */
[----:B------:R-:W-:Y:S01]  /*0150*/  BSSY.RECONVERGENT B0, `(.L_x_0) ;  /* 0x000008c000007945 */ /* 0x000fe20003800200 */
[----:B------:R-:W-:-:S04]  /*0160*/  UIADD3 UR4, UPT, UPT, UR4, 0x1, URZ ;  /* 0x0000000104047890 */ /* 0x000fc8000fffe0ff */
[----:B0-----:R-:W-:-:S07]  /*0170*/  UISETP.NE.AND UP0, UPT, UR4, UR5, UPT ;  /* 0x000000050400728c */ /* 0x001fce000bf05270 */
[----:B-1----:R-:W-:Y:S05]  /*0180*/  @P0 BRA `(.L_x_1) ;  /* 0x0000000800200947 */ /* 0x002fea0003800000 */
[----:B------:R-:W-:Y:S01]  /*0190*/  IMAD.MOV.U32 R21, RZ, RZ, RZ ;  /* 0x000000ffff157224 */ /* 0x000fe200078e00ff */
[----:B------:R-:W-:Y:S01]  /*01a0*/  MOV R8, 0xffffffff ;  /* 0xffffffff00087802 */ /* 0x000fe20000000f00 */
[----:B------:R-:W-:-:S07]  /*01b0*/  IMAD.MOV.U32 R9, RZ, RZ, 0x7fefffff ;  /* 0x7fefffffff097424 */ /* 0x000fce00078e00ff */
.L_x_2:
[----:B------:R-:W0:Y:S01]  /*01c0*/  LDC.64 R14, c[0x0][0x390] ;  /* 0x0000e400ff0e7b82 */ /* 0x000e220000000a00 */
[----:B------:R-:W2:Y:S04]  /*01d0*/  LDG.E.64 R12, desc[UR6][R30.64+0x8] ;  /* 0x000008061e0c7981 */ /* 0x000ea8000c1e1b00 */
[----:B------:R-:W3:Y:S01]  /*01e0*/  LDG.E.64 R10, desc[UR6][R30.64] ;  /* 0x000000061e0a7981 */ /* 0x000ee2000c1e1b00 */
[----:B0-----:R-:W-:-:S05]  /*01f0*/  IMAD.WIDE.U32 R14, R21, 0x10, R14 ;  /* 0x00000010150e7825 */ /* 0x001fca00078e000e */
[----:B------:R-:W2:Y:S04]  /*0200*/  LDG.E.64 R6, desc[UR6][R14.64+0x8] ;  /* 0x000008060e067981 */ /* 0x000ea8000c1e1b00 */
[----:B------:R-:W3:Y:S01]  /*0210*/  LDG.E.64 R16, desc[UR6][R14.64] ;  /* 0x000000060e107981 */ /* 0x000ee2000c1e1b00 */
[----:B--2---:R-:W-:Y:S02]  /*0220*/  DADD R6, R12, -R6 ;  /* 0x000000000c067229 */ /* 0x004fe40000000806 */
[----:B---3--:R-:W-:-:S06]  /*0230*/  DADD R16, R10, -R16 ;  /* 0x000000000a107229 */ /* 0x008fcc0000000810 */
[----:B------:R-:W-:-:S08]  /*0240*/  DMUL R6, R6, R6 ;  /* 0x0000000606067228 */ /* 0x000fd00000000000 */
[----:B------:R-:W-:-:S08]  /*0250*/  DFMA R16, R16, R16, R6 ;  /* 0x000000101010722b */ /* 0x000fd00000000006 */
[----:B------:R-:W-:-:S14]  /*0260*/  DSETP.GEU.AND P0, PT, R16, R8, PT ;  /* 0x000000081000722a */ /* 0x000fdc0003f0e000 */
[----:B------:R-:W-:Y:S04]  /*0270*/  @!P0 STG.E desc[UR6][R4.64], R21 ;  /* 0x0000001504008986 */ /* 0x000fe8000c101906 */
[----:B------:R-:W2:Y:S04]  /*0280*/  @!P0 LDG.E.64 R12, desc[UR6][R30.64+0x8] ;  /* 0x000008061e0c8981 */ /* 0x000ea8000c1e1b00 */
[----:B------:R-:W2:Y:S04]  /*0290*/  LDG.E.64 R6, desc[UR6][R14.64+0x18] ;  /* 0x000018060e067981 */ /* 0x000ea8000c1e1b00 */
[----:B------:R-:W3:Y:S04]  /*02a0*/  @!P0 LDG.E.64 R10, desc[UR6][R30.64] ;  /* 0x000000061e0a8981 */ /* 0x000ee8000c1e1b00 */
[----:B------:R-:W3:Y:S01]  /*02b0*/  LDG.E.64 R18, desc[UR6][R14.64+0x10] ;  /* 0x000010060e127981 */ /* 0x000ee2000c1e1b00 */
[----:B------:R-:W-:-:S02]  /*02c0*/  @!P0 IMAD.MOV.U32 R8, RZ, RZ, R16 ;  /* 0x000000ffff088224 */ /* 0x000fc400078e0010 */
[----:B------:R-:W-:Y:S01]  /*02d0*/  @!P0 IMAD.MOV.U32 R9, RZ, RZ, R17 ;  /* 0x000000ffff098224 */ /* 0x000fe200078e0011 */
[----:B--2---:R-:W-:Y:S02]  /*02e0*/  DADD R6, R12, -R6 ;  /* 0x000000000c067229 */ /* 0x004fe40000000806 */
[----:B---3--:R-:W-:-:S06]  /*02f0*/  DADD R18, R10, -R18 ;  /* 0x000000000a127229 */ /* 0x008fcc0000000812 */
[----:B------:R-:W-:-:S08]  /*0300*/  DMUL R6, R6, R6 ;  /* 0x0000000606067228 */ /* 0x000fd00000000000 */
[----:B------:R-:W-:-:S08]  /*0310*/  DFMA R6, R18, R18, R6 ;  /* 0x000000121206722b */ /* 0x000fd00000000006 */
[----:B------:R-:W-:-:S14]  /*0320*/  DSETP.GEU.AND P0, PT, R6, R8, PT ;  /* 0x000000080600722a */ /* 0x000fdc0003f0e000 */
[----:B------:R-:W-:-:S05]  /*0330*/  @!P0 VIADD R23, R21, 0x1 ;  /* 0x0000000115178836 */ /* 0x000fca0000000000 */
[----:B------:R0:W-:Y:S04]  /*0340*/  @!P0 STG.E desc[UR6][R4.64], R23 ;  /* 0x0000001704008986 */ /* 0x0001e8000c101906 */
[----:B------:R-:W2:Y:S04]  /*0350*/  @!P0 LDG.E.64 R12, desc[UR6][R30.64+0x8] ;  /* 0x000008061e0c8981 */ /* 0x000ea8000c1e1b00 */
[----:B------:R-:W2:Y:S04]  /*0360*/  LDG.E.64 R16, desc[UR6][R14.64+0x28] ;  /* 0x000028060e107981 */ /* 0x000ea8000c1e1b00 */
[----:B------:R-:W3:Y:S04]  /*0370*/  @!P0 LDG.E.64 R10, desc[UR6][R30.64] ;  /* 0x000000061e0a8981 */ /* 0x000ee8000c1e1b00 */
[----:B------:R-:W3:Y:S01]  /*0380*/  LDG.E.64 R18, desc[UR6][R14.64+0x20] ;  /* 0x000020060e127981 */ /* 0x000ee2000c1e1b00 */
[----:B------:R-:W-:Y:S01]  /*0390*/  @!P0 IMAD.MOV.U32 R8, RZ, RZ, R6 ;  /* 0x000000ffff088224 */ /* 0x000fe200078e0006 */
[----:B------:R-:W-:Y:S01]  /*03a0*/  @!P0 MOV R9, R7 ;  /* 0x0000000700098202 */ /* 0x000fe20000000f00 */
[----:B--2---:R-:W-:-:S02]  /*03b0*/  DADD R16, R12, -R16 ;  /* 0x000000000c107229 */ /* 0x004fc40000000810 */
[----:B---3--:R-:W-:-:S06]  /*03c0*/  DADD R18, R10, -R18 ;  /* 0x000000000a127229 */ /* 0x008fcc0000000812 */
[----:B------:R-:W-:-:S08]  /*03d0*/  DMUL R16, R16, R16 ;  /* 0x0000001010107228 */ /* 0x000fd00000000000 */
[----:B------:R-:W-:-:S08]  /*03e0*/  DFMA R16, R18, R18, R16 ;  /* 0x000000121210722b */ /* 0x000fd00000000010 */
[----:B------:R-:W-:-:S14]  /*03f0*/  DSETP.GEU.AND P0, PT, R16, R8, PT ;  /* 0x000000081000722a */ /* 0x000fdc0003f0e000 */
[----:B0-----:R-:W-:-:S05]  /*0400*/  @!P0 VIADD R23, R21, 0x2 ;  /* 0x0000000215178836 */ /* 0x001fca0000000000 */
[----:B------:R0:W-:Y:S04]  /*0410*/  @!P0 STG.E desc[UR6][R4.64], R23 ;  /* 0x0000001704008986 */ /* 0x0001e8000c101906 */
[----:B------:R-:W2:Y:S04]  /*0420*/  @!P0 LDG.E.64 R12, desc[UR6][R30.64+0x8] ;  /* 0x000008061e0c8981 */ /* 0x000ea8000c1e1b00 */
[----:B------:R-:W2:Y:S04]  /*0430*/  LDG.E.64 R6, desc[UR6][R14.64+0x38] ;  /* 0x000038060e067981 */ /* 0x000ea8000c1e1b00 */
[----:B------:R-:W3:Y:S04]  /*0440*/  @!P0 LDG.E.64 R10, desc[UR6][R30.64] ;  /* 0x000000061e0a8981 */ /* 0x000ee8000c1e1b00 */
[----:B------:R-:W3:Y:S01]  /*0450*/  LDG.E.64 R18, desc[UR6][R14.64+0x30] ;  /* 0x000030060e127981 */ /* 0x000ee2000c1e1b00 */
[----:B------:R-:W-:-:S02]  /*0460*/  @!P0 IMAD.MOV.U32 R8, RZ, RZ, R16 ;  /* 0x000000ffff088224 */ /* 0x000fc400078e0010 */
[----:B------:R-:W-:Y:S01]  /*0470*/  @!P0 IMAD.MOV.U32 R9, RZ, RZ, R17 ;  /* 0x000000ffff098224 */ /* 0x000fe200078e0011 */
[----:B--2---:R-:W-:Y:S02]  /*0480*/  DADD R6, -R6, R12 ;  /* 0x0000000006067229 */ /* 0x004fe4000000010c */
[----:B---3--:R-:W-:-:S06]  /*0490*/  DADD R18, -R18, R10 ;  /* 0x0000000012127229 */ /* 0x008fcc000000010a */
[----:B------:R-:W-:-:S08]  /*04a0*/  DMUL R6, R6, R6 ;  /* 0x0000000606067228 */ /* 0x000fd00000000000 */
[----:B------:R-:W-:-:S08]  /*04b0*/  DFMA R6, R18, R18, R6 ;  /* 0x000000121206722b */ /* 0x000fd00000000006 */
[----:B------:R-:W-:-:S14]  /*04c0*/  DSETP.GEU.AND P0, PT, R6, R8, PT ;  /* 0x000000080600722a */ /* 0x000fdc0003f0e000 */
[C---:B------:R-:W-:Y:S02]  /*04d0*/  @!P0 VIADD R11, R21.reuse, 0x3 ;  /* 0x00000003150b8836 */ /* 0x040fe40000000000 */
[----:B------:R-:W-:-:S03]  /*04e0*/  VIADD R21, R21, 0x4 ;  /* 0x0000000415157836 */ /* 0x000fc60000000000 */
[----:B------:R0:W-:Y:S02]  /*04f0*/  @!P0 STG.E desc[UR6][R4.64], R11 ;  /* 0x0000000b04008986 */ /* 0x0001e4000c101906 */
[----:B------:R-:W-:Y:S01]  /*0500*/  ISETP.NE.AND P1, PT, R21, 0x64, PT ;  /* 0x000000641500780c */ /* 0x000fe20003f25270 */
[----:B------:R-:W-:Y:S01]  /*0510*/  @!P0 IMAD.MOV.U32 R9, RZ, RZ, R7 ;  /* 0x000000ffff098224 */ /* 0x000fe200078e0007 */
[----:B------:R-:W-:-:S11]  /*0520*/  @!P0 MOV R8, R6 ;  /* 0x0000000600088202 */ /* 0x000fd60000000f00 */
[----:B0-----:R-:W-:Y:S05]  /*0530*/  @P1 BRA `(.L_x_2) ;  /* 0xfffffffc00201947 */ /* 0x001fea000383ffff */
[----:B------:R-:W2:Y:S01]  /*0540*/  LDG.E R16, desc[UR6][R4.64] ;  /* 0x0000000604107981 */ /* 0x000ea2000c1e1900 */
[----:B------:R-:W-:-:S03]  /*0550*/  ISETP.GT.AND P0, PT, R24, 0x63, PT ;  /* 0x000000631800780c */ /* 0x000fc60003f04270 */
[----:B------:R-:W3:Y:S04]  /*0560*/  LDG.E.64 R6, desc[UR6][R30.64] ;  /* 0x000000061e067981 */ /* 0x000ee8000c1e1b00 */
[----:B------:R-:W4:Y:S06]  /*0570*/  LDG.E.64 R10, desc[UR6][R30.64+0x8] ;  /* 0x000008061e0a7981 */ /* 0x000f2c000c1e1b00 */
[----:B------:R-:W-:Y:S01]  /*0580*/  @!P0 IMAD R14, R24, 0x8, R3 ;  /* 0x00000008180e8824 */ /* 0x000fe200078e0203 */
[----:B------:R0:W-:Y:S04]  /*0590*/  @!P0 STL [R0], RZ ;  /* 0x000000ff00008387 */ /* 0x0001e80000100800 */
[----:B------:R0:W-:Y:S04]  /*05a0*/  @!P0 STL.64 [R2], RZ ;  /* 0x000000ff02008387 */ /* 0x0001e80000100a00 */
[----:B------:R0:W-:Y:S01]  /*05b0*/  @!P0 STL.64 [R14], RZ ;  /* 0x000000ff0e008387 */ /* 0x0001e20000100a00 */
[----:B--2---:R-:W-:-:S05]  /*05c0*/  IMAD R15, R16, 0x8, R1 ;  /* 0x00000008100f7824 */ /* 0x004fca00078e0201 */
[----:B------:R-:W3:Y:S04]  /*05d0*/  LDL.64 R8, [R15+0x190] ;  /* 0x000190000f087983 */ /* 0x000ee80000100a00 */
[----:B------:R-:W4:Y:S01]  /*05e0*/  LDL.64 R12, [R15+0x4b0] ;  /* 0x0004b0000f0c7983 */ /* 0x000f220000100a00 */
[----:B---3--:R-:W-:Y:S02]  /*05f0*/  DADD R6, R6, R8 ;  /* 0x0000000006067229 */ /* 0x008fe40000000008 */
[----:B----4-:R-:W-:Y:S01]  /*0600*/  DADD R10, R10, R12 ;  /* 0x000000000a0a7229 */ /* 0x010fe2000000000c */
[----:B------:R-:W-:-:S04]  /*0610*/  IMAD R8, R16, 0x4, R1 ;  /* 0x0000000410087824 */ /* 0x000fc800078e0201 */
[----:B------:R0:W-:Y:S04]  /*0620*/  STL.64 [R15+0x190], R6 ;  /* 0x000190060f007387 */ /* 0x0001e80000100a00 */
[----:B------:R0:W-:Y:S04]  /*0630*/  STL.64 [R15+0x4b0], R10 ;  /* 0x0004b00a0f007387 */ /* 0x0001e80000100a00 */
[----:B------:R-:W2:Y:S02]  /*0640*/  LDL R9, [R8] ;  /* 0x0000000008097983 */ /* 0x000ea40000100800 */
[----:B--2---:R-:W-:-:S05]  /*0650*/  VIADD R9, R9, 0x1 ;  /* 0x0000000109097836 */ /* 0x004fca0000000000 */
[----:B------:R0:W-:Y:S01]  /*0660*/  STL [R8], R9 ;  /* 0x0000000908007387 */ /* 0x0001e20000100800 */
[----:B------:R-:W-:Y:S05]  /*0670*/  @P0 BRA `(.L_x_1) ;  /* 0x0000000000e40947 */ /* 0x000fea0003800000 */
[----:B0-----:R-:W2:Y:S02]  /*0680*/  LDL R6, [R0] ;  /* 0x0000000000067983 */ /* 0x001ea40000100800 */
[----:B--2---:R-:W-:-:S13]  /*0690*/  ISETP.NE.AND P0, PT, R6, RZ, PT ;  /* 0x000000ff0600720c */ /* 0x004fda0003f05270 */
[----:B------:R-:W-:Y:S05]  /*06a0*/  @!P0 BRA `(.L_x_1) ;  /* 0x0000000000d88947 */ /* 0x000fea0003800000 */
[----:B------:R-:W2:Y:S01]  /*06b0*/  LDL.64 R8, [R2] ;  /* 0x0000000002087983 */ /* 0x000ea20000100a00 */
[----:B------:R-:W0:Y:S01]  /*06c0*/  I2F.F64 R6, R6 ;  /* 0x0000000600067312 */ /* 0x000e220000201c00 */
[----:B------:R-:W-:Y:S01]  /*06d0*/  MOV R10, 0x1 ;  /* 0x00000001000a7802 */ /* 0x000fe20000000f00 */
[----:B------:R-:W-:Y:S06]  /*06e0*/  BSSY.RECONVERGENT B1, `(.L_x_3) ;  /* 0x0000014000017945 */ /* 0x000fec0003800200 */
[----:B0-----:R-:W0:Y:S02]  /*06f0*/  MUFU.RCP64H R11, R7 ;  /* 0x00000007000b7308 */ /* 0x001e240000001800 */
[----:B0-----:R-:W-:-:S08]  /*0700*/  DFMA R12, -R6, R10, 1 ;  /* 0x3ff00000060c742b */ /* 0x001fd0000000010a */
[----:B------:R-:W-:-:S08]  /*0710*/  DFMA R12, R12, R12, R12 ;  /* 0x0000000c0c0c722b */ /* 0x000fd0000000000c */
[----:B------:R-:W-:-:S08]  /*0720*/  DFMA R12, R10, R12, R10 ;  /* 0x0000000c0a0c722b */ /* 0x000fd0000000000a */
[----:B------:R-:W-:-:S08]  /*0730*/  DFMA R10, -R6, R12, 1 ;  /* 0x3ff00000060a742b */ /* 0x000fd0000000010c */
[----:B------:R-:W-:-:S08]  /*0740*/  DFMA R10, R12, R10, R12 ;  /* 0x0000000a0c0a722b */ /* 0x000fd0000000000c */
[----:B--2---:R-:W-:Y:S01]  /*0750*/  DMUL R12, R8, R10 ;  /* 0x0000000a080c7228 */ /* 0x004fe20000000000 */
[----:B------:R-:W-:-:S07]  /*0760*/  FSETP.GEU.AND P1, PT, |R9|, 6.5827683646048100446e-37, PT ;  /* 0x036000000900780b */ /* 0x000fce0003f2e200 */
[----:B------:R-:W-:-:S08]  /*0770*/  DFMA R14, -R6, R12, R8 ;  /* 0x0000000c060e722b */ /* 0x000fd00000000108 */
[----:B------:R-:W-:-:S10]  /*0780*/  DFMA R10, R10, R14, R12 ;  /* 0x0000000e0a0a722b */ /* 0x000fd4000000000c */
[----:B------:R-:W-:-:S05]  /*0790*/  FFMA R12, RZ, R7, R11 ;  /* 0x00000007ff0c7223 */ /* 0x000fca000000000b */
[----:B------:R-:W-:-:S13]  /*07a0*/  FSETP.GT.AND P0, PT, |R12|, 1.469367938527859385e-39, PT ;  /* 0x001000000c00780b */ /* 0x000fda0003f04200 */
[----:B------:R-:W-:Y:S05]  /*07b0*/  @P0 BRA P1, `(.L_x_4) ;  /* 0x0000000000180947 */ /* 0x000fea0000800000 */
[----:B------:R-:W-:Y:S01]  /*07c0*/  IMAD.MOV.U32 R10, RZ, RZ, R8 ;  /* 0x000000ffff0a7224 */ /* 0x000fe200078e0008 */
[----:B------:R-:W-:Y:S01]  /*07d0*/  MOV R26, 0x820 ;  /* 0x00000820001a7802 */ /* 0x000fe20000000f00 */
[----:B------:R-:W-:Y:S02]  /*07e0*/  IMAD.MOV.U32 R11, RZ, RZ, R9 ;  /* 0x000000ffff0b7224 */ /* 0x000fe400078e0009 */
[----:B------:R-:W-:Y:S02]  /*07f0*/  IMAD.MOV.U32 R14, RZ, RZ, R6 ;  /* 0x000000ffff0e7224 */ /* 0x000fe400078e0006 */
[----:B------:R-:W-:-:S07]  /*0800*/  IMAD.MOV.U32 R15, RZ, RZ, R7 ;  /* 0x000000ffff0f7224 */ /* 0x000fce00078e0007 */
[----:B------:R-:W-:Y:S05]  /*0810*/  CALL.REL.NOINC `($__internal_0_$__cuda_sm20_div_rn_f64_full) ;  /* 0x0000000000887944 */ /* 0x000fea0003c00000 */
.L_x_4:
[----:B------:R-:W-:Y:S05]  /*0820*/  BSYNC.RECONVERGENT B1 ;  /* 0x0000000000017941 */ /* 0x000fea0003800200 */
.L_x_3:
[----:B------:R-:W-:-:S06]  /*0830*/  IMAD R14, R24, 0x8, R3 ;  /* 0x00000008180e7824 */ /* 0x000fcc00078e0203 */
[----:B------:R-:W2:Y:S01]  /*0840*/  LDL.64 R14, [R14] ;  /* 0x000000000e0e7983 */ /* 0x000ea20000100a00 */
[----:B------:R-:W0:Y:S01]  /*0850*/  MUFU.RCP64H R9, R7 ;  /* 0x0000000700097308 */ /* 0x000e220000001800 */
[----:B------:R-:W-:Y:S01]  /*0860*/  MOV R8, 0x1 ;  /* 0x0000000100087802 */ /* 0x000fe20000000f00 */
[----:B------:R-:W-:Y:S05]  /*0870*/  BSSY.RECONVERGENT B1, `(.L_x_5) ;  /* 0x0000018000017945 */ /* 0x000fea0003800200 */
[----:B0-----:R-:W-:-:S08]  /*0880*/  DFMA R12, -R6, R8, 1 ;  /* 0x3ff00000060c742b */ /* 0x001fd00000000108 */
[----:B------:R-:W-:-:S08]  /*0890*/  DFMA R12, R12, R12, R12 ;  /* 0x0000000c0c0c722b */ /* 0x000fd0000000000c */
[----:B------:R-:W-:Y:S01]  /*08a0*/  DFMA R12, R8, R12, R8 ;  /* 0x0000000c080c722b */ /* 0x000fe20000000008 */
[----:B------:R-:W0:Y:S07]  /*08b0*/  LDC.64 R8, c[0x0][0x390] ;  /* 0x0000e400ff087b82 */ /* 0x000e2e0000000a00 */
[----:B------:R-:W-:-:S08]  /*08c0*/  DFMA R16, -R6, R12, 1 ;  /* 0x3ff000000610742b */ /* 0x000fd0000000010c */
[----:B------:R-:W-:Y:S01]  /*08d0*/  DFMA R12, R12, R16, R12 ;  /* 0x000000100c0c722b */ /* 0x000fe2000000000c */
[----:B0-----:R-:W-:-:S05]  /*08e0*/  IMAD.WIDE R8, R24, 0x10, R8 ;  /* 0x0000001018087825 */ /* 0x001fca00078e0208 */
[----:B------:R0:W-:Y:S02]  /*08f0*/  STG.E.64 desc[UR6][R8.64], R10 ;  /* 0x0000000a08007986 */ /* 0x0001e4000c101b06 */
[----:B--2---:R-:W-:Y:S01]  /*0900*/  DMUL R16, R12, R14 ;  /* 0x0000000e0c107228 */ /* 0x004fe20000000000 */
[----:B------:R-:W-:-:S07]  /*0910*/  FSETP.GEU.AND P1, PT, |R15|, 6.5827683646048100446e-37, PT ;  /* 0x036000000f00780b */ /* 0x000fce0003f2e200 */
[----:B------:R-:W-:-:S08]  /*0920*/  DFMA R18, -R6, R16, R14 ;  /* 0x000000100612722b */ /* 0x000fd0000000010e */
[----:B------:R-:W-:-:S10]  /*0930*/  DFMA R12, R12, R18, R16 ;  /* 0x000000120c0c722b */ /* 0x000fd40000000010 */
[----:B------:R-:W-:-:S05]  /*0940*/  FFMA R16, RZ, R7, R13 ;  /* 0x00000007ff107223 */ /* 0x000fca000000000d */
[----:B------:R-:W-:-:S13]  /*0950*/  FSETP.GT.AND P0, PT, |R16|, 1.469367938527859385e-39, PT ;  /* 0x001000001000780b */ /* 0x000fda0003f04200 */
[----:B0-----:R-:W-:Y:S05]  /*0960*/  @P0 BRA P1, `(.L_x_6) ;  /* 0x0000000000200947 */ /* 0x001fea0000800000 */
[----:B------:R-:W-:Y:S01]  /*0970*/  IMAD.MOV.U32 R10, RZ, RZ, R14 ;  /* 0x000000ffff0a7224 */ /* 0x000fe200078e000e */
[----:B------:R-:W-:Y:S01]  /*0980*/  MOV R26, 0x9d0 ;  /* 0x000009d0001a7802 */ /* 0x000fe20000000f00 */
[----:B------:R-:W-:Y:S02]  /*0990*/  IMAD.MOV.U32 R11, RZ, RZ, R15 ;  /* 0x000000ffff0b7224 */ /* 0x000fe400078e000f */
[----:B------:R-:W-:Y:S02]  /*09a0*/  IMAD.MOV.U32 R14, RZ, RZ, R6 ;  /* 0x000000ffff0e7224 */ /* 0x000fe400078e0006 */
[----:B------:R-:W-:-:S07]  /*09b0*/  IMAD.MOV.U32 R15, RZ, RZ, R7 ;  /* 0x000000ffff0f7224 */ /* 0x000fce00078e0007 */
[----:B------:R-:W-:Y:S05]  /*09c0*/  CALL.REL.NOINC `($__internal_0_$__cuda_sm20_div_rn_f64_full) ;  /* 0x00000000001c7944 */ /* 0x000fea0003c00000 */
[----:B------:R-:W-:Y:S01]  /*09d0*/  IMAD.MOV.U32 R12, RZ, RZ, R10 ;  /* 0x000000ffff0c7224 */ /* 0x000fe200078e000a */
[----:B------:R-:W-:-:S07]  /*09e0*/  MOV R13, R11 ;  /* 0x0000000b000d7202 */ /* 0x000fce0000000f00 */
.L_x_6:
[----:B------:R-:W-:Y:S05]  /*09f0*/  BSYNC.RECONVERGENT B1 ;  /* 0x0000000000017941 */ /* 0x000fea0003800200 */
.L_x_5:
[----:B------:R1:W-:Y:S02]  /*0a00*/  STG.E.64 desc[UR6][R8.64+0x8], R12 ;  /* 0x0000080c08007986 */ /* 0x0003e4000c101b06 */
.L_x_1:
[----:B------:R-:W-:Y:S05]  /*0a10*/  BSYNC.RECONVERGENT B0 ;  /* 0x0000000000007941 */ /* 0x000fea0003800200 */
.L_x_0:
[----:B------:R-:W-:Y:S05]  /*0a20*/  BRA.U UP0, `(.L_x_7) ;  /* 0xfffffff500c07547 */ /* 0x000fea000b83ffff */
[----:B------:R-:W-:Y:S05]  /*0a30*/  EXIT ;  /* 0x000000000000794d */ /* 0x000fea0003800000 */
        .weak           $__internal_0_$__cuda_sm20_div_rn_f64_full
        .type           $__internal_0_$__cuda_sm20_div_rn_f64_full,@function
        .size           $__internal_0_$__cuda_sm20_div_rn_f64_full,(.L_x_14 - $__internal_0_$__cuda_sm20_div_rn_f64_full)
$__internal_0_$__cuda_sm20_div_rn_f64_full:
[----:B------:R-:W-:Y:S01]  /*0a40*/  FSETP.GEU.AND P2, PT, |R11|, 1.469367938527859385e-39, PT ;  /* 0x001000000b00780b */ /* 0x000fe20003f4e200 */
[----:B------:R-:W-:Y:S01]  /*0a50*/  IMAD.MOV.U32 R27, RZ, RZ, 0x1ca00000 ;  /* 0x1ca00000ff1b7424 */ /* 0x000fe200078e00ff */
[C---:B------:R-:W-:Y:S01]  /*0a60*/  FSETP.GEU.AND P0, PT, |R15|.reuse, 1.469367938527859385e-39, PT ;  /* 0x001000000f00780b */ /* 0x040fe20003f0e200 */
[----:B------:R-:W-:Y:S01]  /*0a70*/  IMAD.MOV.U32 R18, RZ, RZ, 0x1 ;  /* 0x00000001ff127424 */ /* 0x000fe200078e00ff */
[----:B------:R-:W-:Y:S01]  /*0a80*/  LOP3.LUT R12, R15, 0x800fffff, RZ, 0xc0, !PT ;  /* 0x800fffff0f0c7812 */ /* 0x000fe200078ec0ff */
[----:B------:R-:W-:Y:S01]  /*0a90*/  BSSY.RECONVERGENT B2, `(.L_x_8) ;  /* 0x0000052000027945 */ /* 0x000fe20003800200 */
[----:B------:R-:W-:Y:S02]  /*0aa0*/  LOP3.LUT R25, R11, 0x7ff00000, RZ, 0xc0, !PT ;  /* 0x7ff000000b197812 */ /* 0x000fe400078ec0ff */
[----:B------:R-:W-:Y:S01]  /*0ab0*/  LOP3.LUT R13, R12, 0x3ff00000, RZ, 0xfc, !PT ;  /* 0x3ff000000c0d7812 */ /* 0x000fe200078efcff */
[----:B------:R-:W-:Y:S01]  /*0ac0*/  IMAD.MOV.U32 R12, RZ, RZ, R14 ;  /* 0x000000ffff0c7224 */ /* 0x000fe200078e000e */
[----:B------:R-:W-:-:S03]  /*0ad0*/  LOP3.LUT R28, R15, 0x7ff00000, RZ, 0xc0, !PT ;  /* 0x7ff000000f1c7812 */ /* 0x000fc600078ec0ff */
[----:B------:R-:W-:Y:S01]  /*0ae0*/  @!P2 LOP3.LUT R16, R15, 0x7ff00000, RZ, 0xc0, !PT ;  /* 0x7ff000000f10a812 */ /* 0x000fe200078ec0ff */
[----:B------:R-:W-:Y:S01]  /*0af0*/  @!P2 IMAD.MOV.U32 R20, RZ, RZ, RZ ;  /* 0x000000ffff14a224 */ /* 0x000fe200078e00ff */
[----:B------:R-:W-:Y:S01]  /*0b00*/  @!P0 DMUL R12, R14, 8.98846567431157953865e+307 ;  /* 0x7fe000000e0c8828 */ /* 0x000fe20000000000 */
[C---:B------:R-:W-:Y:S02]  /*0b10*/  ISETP.GE.U32.AND P1, PT, R25.reuse, R28, PT ;  /* 0x0000001c1900720c */ /* 0x040fe40003f26070 */
[----:B------:R-:W-:Y:S01]  /*0b20*/  @!P2 ISETP.GE.U32.AND P3, PT, R25, R16, PT ;  /* 0x000000101900a20c */ /* 0x000fe20003f66070 */
[----:B------:R-:W-:Y:S01]  /*0b30*/  IMAD.MOV.U32 R16, RZ, RZ, R10 ;  /* 0x000000ffff107224 */ /* 0x000fe200078e000a */
[C---:B------:R-:W-:Y:S01]  /*0b40*/  SEL R17, R27.reuse, 0x63400000, !P1 ;  /* 0x634000001b117807 */ /* 0x040fe20004800000 */
[----:B------:R-:W0:Y:S01]  /*0b50*/  MUFU.RCP64H R19, R13 ;  /* 0x0000000d00137308 */ /* 0x000e220000001800 */
[----:B------:R-:W-:Y:S02]  /*0b60*/  @!P2 SEL R21, R27, 0x63400000, !P3 ;  /* 0x634000001b15a807 */ /* 0x000fe40005800000 */
[----:B------:R-:W-:-:S02]  /*0b70*/  LOP3.LUT R17, R17, 0x800fffff, R11, 0xf8, !PT ;  /* 0x800fffff11117812 */ /* 0x000fc400078ef80b */
[----:B------:R-:W-:Y:S02]  /*0b80*/  @!P2 LOP3.LUT R21, R21, 0x80000000, R11, 0xf8, !PT ;  /* 0x800000001515a812 */ /* 0x000fe400078ef80b */
[----:B------:R-:W-:Y:S02]  /*0b90*/  @!P0 LOP3.LUT R28, R13, 0x7ff00000, RZ, 0xc0, !PT ;  /* 0x7ff000000d1c8812 */ /* 0x000fe400078ec0ff */
[----:B------:R-:W-:-:S06]  /*0ba0*/  @!P2 LOP3.LUT R21, R21, 0x100000, RZ, 0xfc, !PT ;  /* 0x001000001515a812 */ /* 0x000fcc00078efcff */
[----:B------:R-:W-:Y:S02]  /*0bb0*/  @!P2 DFMA R16, R16, 2, -R20 ;  /* 0x400000001010a82b */ /* 0x000fe40000000814 */
[----:B0-----:R-:W-:-:S08]  /*0bc0*/  DFMA R20, R18, -R12, 1 ;  /* 0x3ff000001214742b */ /* 0x001fd0000000080c */
[----:B------:R-:W-:-:S08]  /*0bd0*/  DFMA R20, R20, R20, R20 ;  /* 0x000000141414722b */ /* 0x000fd00000000014 */
[----:B------:R-:W-:-:S08]  /*0be0*/  DFMA R20, R18, R20, R18 ;  /* 0x000000141214722b */ /* 0x000fd00000000012 */
[----:B------:R-:W-:-:S08]  /*0bf0*/  DFMA R18, R20, -R12, 1 ;  /* 0x3ff000001412742b */ /* 0x000fd0000000080c */
[----:B------:R-:W-:-:S08]  /*0c00*/  DFMA R18, R20, R18, R20 ;  /* 0x000000121412722b */ /* 0x000fd00000000014 */
[----:B------:R-:W-:-:S08]  /*0c10*/  DMUL R20, R18, R16 ;  /* 0x0000001012147228 */ /* 0x000fd00000000000 */
[----:B------:R-:W-:-:S08]  /*0c20*/  DFMA R22, R20, -R12, R16 ;  /* 0x8000000c1416722b */ /* 0x000fd00000000010 */
[----:B------:R-:W-:Y:S01]  /*0c30*/  DFMA R22, R18, R22, R20 ;  /* 0x000000161216722b */ /* 0x000fe20000000014 */
[----:B------:R-:W-:Y:S02]  /*0c40*/  MOV R18, R25 ;  /* 0x0000001900127202 */ /* 0x000fe40000000f00 */
[----:B------:R-:W-:-:S05]  /*0c50*/  @!P2 LOP3.LUT R18, R17, 0x7ff00000, RZ, 0xc0, !PT ;  /* 0x7ff000001112a812 */ /* 0x000fca00078ec0ff */
[----:B------:R-:W-:-:S05]  /*0c60*/  VIADD R19, R18, 0xffffffff ;  /* 0xffffffff12137836 */ /* 0x000fca0000000000 */
[----:B------:R-:W-:Y:S01]  /*0c70*/  ISETP.GT.U32.AND P0, PT, R19, 0x7feffffe, PT ;  /* 0x7feffffe1300780c */ /* 0x000fe20003f04070 */
[----:B------:R-:W-:-:S05]  /*0c80*/  VIADD R19, R28, 0xffffffff ;  /* 0xffffffff1c137836 */ /* 0x000fca0000000000 */
[----:B------:R-:W-:-:S13]  /*0c90*/  ISETP.GT.U32.OR P0, PT, R19, 0x7feffffe, P0 ;  /* 0x7feffffe1300780c */ /* 0x000fda0000704470 */
[----:B------:R-:W-:Y:S05]  /*0ca0*/  @P0 BRA `(.L_x_9) ;  /* 0x00000000006c0947 */ /* 0x000fea0003800000 */
[----:B------:R-:W-:-:S04]  /*0cb0*/  LOP3.LUT R18, R15, 0x7ff00000, RZ, 0xc0, !PT ;  /* 0x7ff000000f127812 */ /* 0x000fc800078ec0ff */
[CC--:B------:R-:W-:Y:S02]  /*0cc0*/  VIADDMNMX R10, R25.reuse, -R18.reuse, 0xb9600000, !PT ;  /* 0xb9600000190a7446 */ /* 0x0c0fe40007800912 */
[----:B------:R-:W-:Y:S02]  /*0cd0*/  ISETP.GE.U32.AND P0, PT, R25, R18, PT ;  /* 0x000000121900720c */ /* 0x000fe40003f06070 */
[----:B------:R-:W-:Y:S02]  /*0ce0*/  VIMNMX R10, PT, PT, R10, 0x46a00000, PT ;  /* 0x46a000000a0a7848 */ /* 0x000fe40003fe0100 */
[----:B------:R-:W-:-:S05]  /*0cf0*/  SEL R27, R27, 0x63400000, !P0 ;  /* 0x634000001b1b7807 */ /* 0x000fca0004000000 */
[----:B------:R-:W-:Y:S01]  /*0d00*/  IMAD.IADD R18, R10, 0x1, -R27 ;  /* 0x000000010a127824 */ /* 0x000fe200078e0a1b */
[----:B------:R-:W-:-:S03]  /*0d10*/  MOV R10, RZ ;  /* 0x000000ff000a7202 */ /* 0x000fc60000000f00 */
[----:B------:R-:W-:-:S06]  /*0d20*/  VIADD R11, R18, 0x7fe00000 ;  /* 0x7fe00000120b7836 */ /* 0x000fcc0000000000 */
[----:B------:R-:W-:-:S10]  /*0d30*/  DMUL R20, R22, R10 ;  /* 0x0000000a16147228 */ /* 0x000fd40000000000 */
[----:B------:R-:W-:-:S13]  /*0d40*/  FSETP.GTU.AND P0, PT, |R21|, 1.469367938527859385e-39, PT ;  /* 0x001000001500780b */ /* 0x000fda0003f0c200 */
[----:B------:R-:W-:Y:S05]  /*0d50*/  @P0 BRA `(.L_x_10) ;  /* 0x0000000000940947 */ /* 0x000fea0003800000 */
[----:B------:R-:W-:-:S06]  /*0d60*/  DFMA R12, R22, -R12, R16 ;  /* 0x8000000c160c722b */ /* 0x000fcc0000000010 */
[----:B------:R-:W-:-:S04]  /*0d70*/  IMAD.MOV.U32 R12, RZ, RZ, RZ ;  /* 0x000000ffff0c7224 */ /* 0x000fc800078e00ff */
[C---:B------:R-:W-:Y:S02]  /*0d80*/  FSETP.NEU.AND P0, PT, R13.reuse, RZ, PT ;  /* 0x000000ff0d00720b */ /* 0x040fe40003f0d000 */
[----:B------:R-:W-:-:S04]  /*0d90*/  LOP3.LUT R15, R13, 0x80000000, R15, 0x48, !PT ;  /* 0x800000000d0f7812 */ /* 0x000fc800078e480f */
[----:B------:R-:W-:-:S07]  /*0da0*/  LOP3.LUT R13, R15, R11, RZ, 0xfc, !PT ;  /* 0x0000000b0f0d7212 */ /* 0x000fce00078efcff */
[----:B------:R-:W-:Y:S05]  /*0db0*/  @!P0 BRA `(.L_x_10) ;  /* 0x00000000007c8947 */ /* 0x000fea0003800000 */
[----:B------:R-:W-:Y:S01]  /*0dc0*/  IMAD.MOV R11, RZ, RZ, -R18 ;  /* 0x000000ffff0b7224 */ /* 0x000fe200078e0a12 */
[----:B------:R-:W-:Y:S01]  /*0dd0*/  DMUL.RP R12, R22, R12 ;  /* 0x0000000c160c7228 */ /* 0x000fe20000008000 */
[----:B------:R-:W-:-:S06]  /*0de0*/  IMAD.MOV.U32 R10, RZ, RZ, RZ ;  /* 0x000000ffff0a7224 */ /* 0x000fcc00078e00ff */
[----:B------:R-:W-:-:S03]  /*0df0*/  DFMA R10, R20, -R10, R22 ;  /* 0x8000000a140a722b */ /* 0x000fc60000000016 */
[----:B------:R-:W-:-:S03]  /*0e00*/  LOP3.LUT R15, R13, R15, RZ, 0x3c, !PT ;  /* 0x0000000f0d0f7212 */ /* 0x000fc600078e3cff */
[----:B------:R-:W-:-:S04]  /*0e10*/  IADD3 R10, PT, PT, -R18, -0x43300000, RZ ;  /* 0xbcd00000120a7810 */ /* 0x000fc80007ffe1ff */
[----:B------:R-:W-:-:S04]  /*0e20*/  FSETP.NEU.AND P0, PT, |R11|, R10, PT ;  /* 0x0000000a0b00720b */ /* 0x000fc80003f0d200 */
[----:B------:R-:W-:Y:S02]  /*0e30*/  FSEL R20, R12, R20, !P0 ;  /* 0x000000140c147208 */ /* 0x000fe40004000000 */
[----:B------:R-:W-:Y:S01]  /*0e40*/  FSEL R21, R15, R21, !P0 ;  /* 0x000000150f157208 */ /* 0x000fe20004000000 */
[----:B------:R-:W-:Y:S06]  /*0e50*/  BRA `(.L_x_10) ;  /* 0x0000000000547947 */ /* 0x000fec0003800000 */
.L_x_9:
[----:B------:R-:W-:-:S14]  /*0e60*/  DSETP.NAN.AND P0, PT, R10, R10, PT ;  /* 0x0000000a0a00722a */ /* 0x000fdc0003f08000 */
[----:B------:R-:W-:Y:S05]  /*0e70*/  @P0 BRA `(.L_x_11) ;  /* 0x0000000000440947 */ /* 0x000fea0003800000 */
[----:B------:R-:W-:-:S14]  /*0e80*/  DSETP.NAN.AND P0, PT, R14, R14, PT ;  /* 0x0000000e0e00722a */ /* 0x000fdc0003f08000 */
[----:B------:R-:W-:Y:S05]  /*0e90*/  @P0 BRA `(.L_x_12) ;  /* 0x0000000000300947 */ /* 0x000fea0003800000 */
[----:B------:R-:W-:Y:S01]  /*0ea0*/  ISETP.NE.AND P0, PT, R18, R28, PT ;  /* 0x0000001c1200720c */ /* 0x000fe20003f05270 */
[----:B------:R-:W-:Y:S01]  /*0eb0*/  IMAD.MOV.U32 R20, RZ, RZ, 0x0 ;  /* 0x00000000ff147424 */ /* 0x000fe200078e00ff */
[----:B------:R-:W-:-:S11]  /*0ec0*/  MOV R21, 0xfff80000 ;  /* 0xfff8000000157802 */ /* 0x000fd60000000f00 */
[----:B------:R-:W-:Y:S05]  /*0ed0*/  @!P0 BRA `(.L_x_10) ;  /* 0x0000000000348947 */ /* 0x000fea0003800000 */
[----:B------:R-:W-:Y:S02]  /*0ee0*/  ISETP.NE.AND P0, PT, R18, 0x7ff00000, PT ;  /* 0x7ff000001200780c */ /* 0x000fe40003f05270 */
[----:B------:R-:W-:Y:S02]  /*0ef0*/  LOP3.LUT R21, R11, 0x80000000, R15, 0x48, !PT ;  /* 0x800000000b157812 */ /* 0x000fe400078e480f */
[----:B------:R-:W-:-:S13]  /*0f00*/  ISETP.EQ.OR P0, PT, R28, RZ, !P0 ;  /* 0x000000ff1c00720c */ /* 0x000fda0004702670 */
[----:B------:R-:W-:Y:S01]  /*0f10*/  @P0 LOP3.LUT R10, R21, 0x7ff00000, RZ, 0xfc, !PT ;  /* 0x7ff00000150a0812 */ /* 0x000fe200078efcff */
[----:B------:R-:W-:Y:S02]  /*0f20*/  @!P0 IMAD.MOV.U32 R20, RZ, RZ, RZ ;  /* 0x000000ffff148224 */ /* 0x000fe400078e00ff */
[----:B------:R-:W-:Y:S02]  /*0f30*/  @P0 IMAD.MOV.U32 R20, RZ, RZ, RZ ;  /* 0x000000ffff140224 */ /* 0x000fe400078e00ff */
[----:B------:R-:W-:Y:S01]  /*0f40*/  @P0 IMAD.MOV.U32 R21, RZ, RZ, R10 ;  /* 0x000000ffff150224 */ /* 0x000fe200078e000a */
[----:B------:R-:W-:Y:S06]  /*0f50*/  BRA `(.L_x_10) ;  /* 0x0000000000147947 */ /* 0x000fec0003800000 */
.L_x_12:
[----:B------:R-:W-:Y:S01]  /*0f60*/  LOP3.LUT R21, R15, 0x80000, RZ, 0xfc, !PT ;  /* 0x000800000f157812 */ /* 0x000fe200078efcff */
[----:B------:R-:W-:Y:S01]  /*0f70*/  IMAD.MOV.U32 R20, RZ, RZ, R14 ;  /* 0x000000ffff147224 */ /* 0x000fe200078e000e */
[----:B------:R-:W-:Y:S06]  /*0f80*/  BRA `(.L_x_10) ;  /* 0x0000000000087947 */ /* 0x000fec0003800000 */
.L_x_11:
[----:B------:R-:W-:Y:S02]  /*0f90*/  LOP3.LUT R21, R11, 0x80000, RZ, 0xfc, !PT ;  /* 0x000800000b157812 */ /* 0x000fe400078efcff */
[----:B------:R-:W-:-:S07]  /*0fa0*/  MOV R20, R10 ;  /* 0x0000000a00147202 */ /* 0x000fce0000000f00 */
.L_x_10:
[----:B------:R-:W-:Y:S05]  /*0fb0*/  BSYNC.RECONVERGENT B2 ;  /* 0x0000000000027941 */ /* 0x000fea0003800200 */
.L_x_8:
[----:B------:R-:W-:Y:S02]  /*0fc0*/  IMAD.MOV.U32 R27, RZ, RZ, 0x0 ;  /* 0x00000000ff1b7424 */ /* 0x000fe400078e00ff */
[----:B------:R-:W-:Y:S02]  /*0fd0*/  IMAD.MOV.U32 R10, RZ, RZ, R20 ;  /* 0x000000ffff0a7224 */ /* 0x000fe400078e0014 */
[----:B------:R-:W-:Y:S01]  /*0fe0*/  IMAD.MOV.U32 R11, RZ, RZ, R21 ;  /* 0x000000ffff0b7224 */ /* 0x000fe200078e0015 */
[----:B------:R-:W-:Y:S06]  /*0ff0*/  RET.REL.NODEC R26 `(_Z7k_meansiP7point_tS0_Pi) ;  /* 0xfffffff01a007950 */ /* 0x000fec0003c3ffff */
.L_x_13:
[----:B------:R-:W-:-:S00]  /*1000*/  BRA `(.L_x_13) ;  /* 0xfffffffc00fc7947 */ /* 0x000fc0000383ffff */
[----:B------:R-:W-:-:S00]  /*1010*/  NOP ;  /* 0x0000000000007918 */ /* 0x000fc00000000000 */
        /* <DEDUP_REMOVED lines=14> */
.L_x_14:


//--------------------- .nv.shared.reserved.0     --------------------------
	.section	.nv.shared.reserved.0,"aw",@nobits
	.weak		__nv_reservedSMEM_offset_0_alias
	.size		__nv_reservedSMEM_offset_0_alias, 0, 64
	.other		__nv_reservedSMEM_offset_0_alias,@"STO_CUDA_RESERVED_SHARED STV_DEFAULT"
__nv_reservedSMEM_offset_0_alias:
	.zero		0
	.zero		64


//--------------------- .nv.constant0._Z7k_meansiP7point_tS0_Pi --------------------------
	.section	.nv.constant0._Z7k_meansiP7point_tS0_Pi,"a",@progbits
	.sectionflags	@""
	.align	4
.nv.constant0._Z7k_meansiP7point_tS0_Pi:
	.zero		928


//--------------------- SYMBOLS --------------------------

	.type		.nv.reservedSmem.offset0,@object
	.size		.nv.reservedSmem.offset0,0x4
